	.headerflags	@"EF_CUDA_TEXMODE_UNIFIED EF_CUDA_64BIT_ADDRESS EF_CUDA_ACCELERATORS EF_CUDA_SM90 EF_CUDA_VIRTUAL_SM(EF_CUDA_SM90)"
	.elftype	@"ET_EXEC"


//--------------------- .nv.info                  --------------------------
	.section	.nv.info,"",@"SHT_CUDA_INFO"
	.align	4


	//----- nvinfo : EIATTR_REGCOUNT
	.align		4
        /*0000*/ 	.byte	0x04, 0x2f
        /*0002*/ 	.short	(.L_3 - .L_2)
	.align		4
.L_2:
        /*0004*/ 	.word	index@(triton_poi_fused__native_batch_norm_legit_no_training_add_relu_threshold_backward_3)
        /*0008*/ 	.word	0x00000016


	//----- nvinfo : EIATTR_MIN_STACK_SIZE
	.align		4
.L_3:
        /*000c*/ 	.byte	0x04, 0x12
        /*000e*/ 	.short	(.L_5 - .L_4)
	.align		4
.L_4:
        /*0010*/ 	.word	index@(triton_poi_fused__native_batch_norm_legit_no_training_add_relu_threshold_backward_3)
        /*0014*/ 	.word	0x00000000


	//----- nvinfo : EIATTR_FRAME_SIZE
	.align		4
.L_5:
        /*0018*/ 	.byte	0x04, 0x11
        /*001a*/ 	.short	(.L_7 - .L_6)
	.align		4
.L_6:
        /*001c*/ 	.word	index@(triton_poi_fused__native_batch_norm_legit_no_training_add_relu_threshold_backward_3)
        /*0020*/ 	.word	0x00000000


	//----- nvinfo : EIATTR_MIN_STACK_SIZE
	.align		4
.L_7:
        /*0024*/ 	.byte	0x04, 0x12
        /*0026*/ 	.short	(.L_9 - .L_8)
	.align		4
.L_8:
        /*0028*/ 	.word	index@(triton_poi_fused__native_batch_norm_legit_no_training_add_relu_threshold_backward_3)
        /*002c*/ 	.word	0x00000000
.L_9:


//--------------------- .nv.info.triton_poi_fused__native_batch_norm_legit_no_training_add_relu_threshold_backward_3 --------------------------
	.section	.nv.info.triton_poi_fused__native_batch_norm_legit_no_training_add_relu_threshold_backward_3,"",@"SHT_CUDA_INFO"
	.sectionflags	@""
	.align	4


	//----- nvinfo : EIATTR_CUDA_API_VERSION
	.align		4
        /*0000*/ 	.byte	0x04, 0x37
        /*0002*/ 	.short	(.L_11 - .L_10)
.L_10:
        /*0004*/ 	.word	0x0000007c


	//----- nvinfo : EIATTR_KPARAM_INFO
	.align		4
.L_11:
        /*0008*/ 	.byte	0x04, 0x17
        /*000a*/ 	.short	(.L_13 - .L_12)
.L_12:
        /*000c*/ 	.word	0x00000000
        /*0010*/ 	.short	0x0007
        /*0012*/ 	.short	0x0038
        /*0014*/ 	.byte	0x00, 0xf0, 0x11, 0x00


	//----- nvinfo : EIATTR_KPARAM_INFO
	.align		4
.L_13:
        /*0018*/ 	.byte	0x04, 0x17
        /*001a*/ 	.short	(.L_15 - .L_14)
.L_14:
        /*001c*/ 	.word	0x00000000
        /*0020*/ 	.short	0x0006
        /*0022*/ 	.short	0x0030
        /*0024*/ 	.byte	0x00, 0xf4, 0x21, 0x00


	//----- nvinfo : EIATTR_KPARAM_INFO
	.align		4
.L_15:
        /*0028*/ 	.byte	0x04, 0x17
        /*002a*/ 	.short	(.L_17 - .L_16)
.L_16:
        /*002c*/ 	.word	0x00000000
        /*0030*/ 	.short	0x0005
        /*0032*/ 	.short	0x0028
        /*0034*/ 	.byte	0x00, 0xf4, 0x21, 0x00


	//----- nvinfo : EIATTR_KPARAM_INFO
	.align		4
.L_17:
        /*0038*/ 	.byte	0x04, 0x17
        /*003a*/ 	.short	(.L_19 - .L_18)
.L_18:
        /*003c*/ 	.word	0x00000000
        /*0040*/ 	.short	0x0004
        /*0042*/ 	.short	0x0020
        /*0044*/ 	.byte	0x00, 0xf4, 0x21, 0x00


	//----- nvinfo : EIATTR_KPARAM_INFO
	.align		4
.L_19:
        /*0048*/ 	.byte	0x04, 0x17
        /*004a*/ 	.short	(.L_21 - .L_20)
.L_20:
        /*004c*/ 	.word	0x00000000
        /*0050*/ 	.short	0x0003
        /*0052*/ 	.short	0x0018
        /*0054*/ 	.byte	0x00, 0xf4, 0x21, 0x00


	//----- nvinfo : EIATTR_KPARAM_INFO
	.align		4
.L_21:
        /*0058*/ 	.byte	0x04, 0x17
        /*005a*/ 	.short	(.L_23 - .L_22)
.L_22:
        /*005c*/ 	.word	0x00000000
        /*0060*/ 	.short	0x0002
        /*0062*/ 	.short	0x0010
        /*0064*/ 	.byte	0x00, 0xf4, 0x21, 0x00


	//----- nvinfo : EIATTR_KPARAM_INFO
	.align		4
.L_23:
        /*0068*/ 	.byte	0x04, 0x17
        /*006a*/ 	.short	(.L_25 - .L_24)
.L_24:
        /*006c*/ 	.word	0x00000000
        /*0070*/ 	.short	0x0001
        /*0072*/ 	.short	0x0008
        /*0074*/ 	.byte	0x00, 0xf4, 0x21, 0x00


	//----- nvinfo : EIATTR_KPARAM_INFO
	.align		4
.L_25:
        /*0078*/ 	.byte	0x04, 0x17
        /*007a*/ 	.short	(.L_27 - .L_26)
.L_26:
        /*007c*/ 	.word	0x00000000
        /*0080*/ 	.short	0x0000
        /*0082*/ 	.short	0x0000
        /*0084*/ 	.byte	0x00, 0xf4, 0x21, 0x00


	//----- nvinfo : EIATTR_SPARSE_MMA_MASK
	.align		4
.L_27:
        /*0088*/ 	.byte	0x03, 0x50
        /*008a*/ 	.short	0x0000


	//----- nvinfo : EIATTR_MAXREG_COUNT
	.align		4
        /*008c*/ 	.byte	0x03, 0x1b
        /*008e*/ 	.short	0x00ff


	//----- nvinfo : EIATTR_EXIT_INSTR_OFFSETS
	.align		4
        /*0090*/ 	.byte	0x04, 0x1c
        /*0092*/ 	.short	(.L_29 - .L_28)


	//   ....[0]....
.L_28:
        /*0094*/ 	.word	0x000003a0


	//   ....[1]....
        /*0098*/ 	.word	0x000003c0


	//----- nvinfo : EIATTR_REQNTID
	.align		4
.L_29:
        /*009c*/ 	.byte	0x04, 0x10
        /*009e*/ 	.short	(.L_31 - .L_30)
.L_30:
        /*00a0*/ 	.word	0x00000080
        /*00a4*/ 	.word	0x00000001
        /*00a8*/ 	.word	0x00000001


	//----- nvinfo : EIATTR_CBANK_PARAM_SIZE
	.align		4
.L_31:
        /*00ac*/ 	.byte	0x03, 0x19
        /*00ae*/ 	.short	0x003c


	//----- nvinfo : EIATTR_PARAM_CBANK
	.align		4
        /*00b0*/ 	.byte	0x04, 0x0a
        /*00b2*/ 	.short	(.L_33 - .L_32)
	.align		4
.L_32:
        /*00b4*/ 	.word	index@(.nv.constant0.triton_poi_fused__native_batch_norm_legit_no_training_add_relu_threshold_backward_3)
        /*00b8*/ 	.short	0x0210
        /*00ba*/ 	.short	0x003c


	//----- nvinfo : EIATTR_SW_WAR
	.align		4
.L_33:
        /*00bc*/ 	.byte	0x04, 0x36
        /*00be*/ 	.short	(.L_35 - .L_34)
.L_34:
        /*00c0*/ 	.word	0x00000008
.L_35:


//--------------------- .nv.callgraph             --------------------------
	.section	.nv.callgraph,"",@"SHT_CUDA_CALLGRAPH"
	.align	4
	.sectionentsize	8
	.align		4
        /*0000*/ 	.word	0x00000000
	.align		4
        /*0004*/ 	.word	0xffffffff
	.align		4
        /*0008*/ 	.word	0x00000000
	.align		4
        /*000c*/ 	.word	0xfffffffe
	.align		4
        /*0010*/ 	.word	0x00000000
	.align		4
        /*0014*/ 	.word	0xfffffffd
	.align		4
        /*0018*/ 	.word	0x00000000
	.align		4
        /*001c*/ 	.word	0xfffffffc


//--------------------- .nv.constant4             --------------------------
	.section	.nv.constant4,"a",@progbits
	.align	8
	.align		8
.nv.constant4:
        /*0000*/ 	.dword	_$_str
	.align		8
        /*0008*/ 	.dword	_$_str_$_2


//--------------------- .text.triton_poi_fused__native_batch_norm_legit_no_training_add_relu_threshold_backward_3 --------------------------
	.section	.text.triton_poi_fused__native_batch_norm_legit_no_training_add_relu_threshold_backward_3,"ax",@progbits
	.align	128
        .global         triton_poi_fused__native_batch_norm_legit_no_training_add_relu_threshold_backward_3
        .type           triton_poi_fused__native_batch_norm_legit_no_training_add_relu_threshold_backward_3,@function
        .size           triton_poi_fused__native_batch_norm_legit_no_training_add_relu_threshold_backward_3,(.L_x_1 - triton_poi_fused__native_batch_norm_legit_no_training_add_relu_threshold_backward_3)
        .other          triton_poi_fused__native_batch_norm_legit_no_training_add_relu_threshold_backward_3,@"STO_CUDA_ENTRY STV_DEFAULT"
triton_poi_fused__native_batch_norm_legit_no_training_add_relu_threshold_backward_3:
.text.triton_poi_fused__native_batch_norm_legit_no_training_add_relu_threshold_backward_3:
[----:B------:R-:W0:Y:S01]  /*0000*/  LDC R1, c[0x0][0x28] ;  /* 0x00000a00ff017b82 */ /* 0x000e220000000800 */
[----:B------:R-:W1:Y:S07]  /*0010*/  S2R R0, SR_TID.X ;  /* 0x0000000000007919 */ /* 0x000e6e0000002100 */
[----:B------:R-:W2:Y:S01]  /*0020*/  LDC.64 R12, c[0x0][0x220] ;  /* 0x00008800ff0c7b82 */ /* 0x000ea20000000a00 */
[----:B------:R-:W-:Y:S01]  /*0030*/  ULDC.64 UR4, c[0x0][0x208] ;  /* 0x0000820000047ab9 */ /* 0x000fe20000000a00 */
[----:B------:R-:W3:Y:S06]  /*0040*/  S2R R3, SR_CTAID.X ;  /* 0x0000000000037919 */ /* 0x000eec0000002500 */
[----:B------:R-:W4:Y:S08]  /*0050*/  LDC.64 R10, c[0x0][0x218] ;  /* 0x00008600ff0a7b82 */ /* 0x000f300000000a00 */
[----:B------:R-:W5:Y:S08]  /*0060*/  LDC.64 R6, c[0x0][0x210] ;  /* 0x00008400ff067b82 */ /* 0x000f700000000a00 */
[----:B------:R-:W4:Y:S08]  /*0070*/  LDC.64 R14, c[0x0][0x228] ;  /* 0x00008a00ff0e7b82 */ /* 0x000f300000000a00 */
[----:B------:R-:W5:Y:S01]  /*0080*/  LDC.64 R16, c[0x0][0x230] ;  /* 0x00008c00ff107b82 */ /* 0x000f620000000a00 */
[----:B-1----:R-:W-:-:S07]  /*0090*/  LOP3.LUT R0, R0, 0x7f, RZ, 0xc0, !PT ;  /* 0x0000007f00007812 */ /* 0x002fce00078ec0ff */
[----:B------:R-:W1:Y:S01]  /*00a0*/  LDC.64 R4, c[0x0][0x238] ;  /* 0x00008e00ff047b82 */ /* 0x000e620000000a00 */
[----:B---3--:R-:W-:Y:S01]  /*00b0*/  SHF.R.S32.HI R2, RZ, 0x18, R3 ;  /* 0x00000018ff027819 */ /* 0x008fe20000011403 */
[----:B------:R-:W-:Y:S01]  /*00c0*/  IMAD R0, R3, 0x80, R0 ;  /* 0x0000008003007824 */ /* 0x000fe200078e0200 */
[----:B------:R-:W-:Y:S01]  /*00d0*/  CS2R R8, SRZ ;  /* 0x0000000000087805 */ /* 0x000fe2000001ff00 */
[----:B------:R-:W-:Y:S01]  /*00e0*/  ULDC.64 UR6, c[0x0][0x240] ;  /* 0x0000900000067ab9 */ /* 0x000fe20000000a00 */
[----:B------:R-:W-:Y:S02]  /*00f0*/  SGXT R3, R2, 0x1 ;  /* 0x000000010203781a */ /* 0x000fe40000000200 */
[----:B------:R-:W-:Y:S02]  /*0100*/  ISETP.GE.AND P0, PT, R0, 0x100, PT ;  /* 0x000001000000780c */ /* 0x000fe40003f06270 */
[----:B------:R-:W-:-:S04]  /*0110*/  LEA.HI R3, R3, R0, RZ, 0x4 ;  /* 0x0000000003037211 */ /* 0x000fc800078f20ff */
[----:B------:R-:W-:-:S04]  /*0120*/  SHF.R.S32.HI R3, RZ, 0x4, R3 ;  /* 0x00000004ff037819 */ /* 0x000fc80000011403 */
[----:B------:R-:W-:-:S04]  /*0130*/  LEA.HI R2, R3, R3, RZ, 0x2 ;  /* 0x0000000303027211 */ /* 0x000fc800078f10ff */
[----:B------:R-:W-:-:S05]  /*0140*/  LOP3.LUT R2, R2, 0xfffffffc, RZ, 0xc0, !PT ;  /* 0xfffffffc02027812 */ /* 0x000fca00078ec0ff */
[----:B------:R-:W-:Y:S01]  /*0150*/  IMAD.IADD R19, R3, 0x1, -R2 ;  /* 0x0000000103137824 */ /* 0x000fe200078e0a02 */
[----:B------:R-:W-:-:S03]  /*0160*/  CS2R R2, SRZ ;  /* 0x0000000000027805 */ /* 0x000fc6000001ff00 */
[----:B--2---:R-:W-:-:S05]  /*0170*/  IMAD.WIDE R12, R19, 0x4, R12 ;  /* 0x00000004130c7825 */ /* 0x004fca00078e020c */
[----:B------:R2:W3:Y:S01]  /*0180*/  @!P0 LDG.E.EL R2, desc[UR4][R12.64] ;  /* 0x000000040c028981 */ /* 0x0004e2000c2e1900 */
[----:B----4-:R-:W-:-:S04]  /*0190*/  IMAD.WIDE R10, R19, 0x4, R10 ;  /* 0x00000004130a7825 */ /* 0x010fc800078e020a */
[----:B-----5:R-:W-:Y:S01]  /*01a0*/  IMAD.WIDE R6, R0, 0x4, R6 ;  /* 0x0000000400067825 */ /* 0x020fe200078e0206 */
[----:B------:R4:W5:Y:S04]  /*01b0*/  @!P0 LDG.E.EL R3, desc[UR4][R10.64] ;  /* 0x000000040a038981 */ /* 0x000968000c2e1900 */
[----:B------:R-:W5:Y:S01]  /*01c0*/  @!P0 LDG.E R8, desc[UR4][R6.64] ;  /* 0x0000000406088981 */ /* 0x000f62000c1e1900 */
[----:B0-2---:R-:W-:-:S04]  /*01d0*/  IMAD.WIDE R12, R19, 0x4, R14 ;  /* 0x00000004130c7825 */ /* 0x005fc800078e020e */
[----:B------:R-:W-:Y:S01]  /*01e0*/  IMAD.WIDE R14, R19, 0x4, R16 ;  /* 0x00000004130e7825 */ /* 0x000fe200078e0210 */
[----:B------:R-:W-:Y:S01]  /*01f0*/  CS2R R16, SRZ ;  /* 0x0000000000107805 */ /* 0x000fe2000001ff00 */
[----:B------:R-:W2:Y:S02]  /*0200*/  @!P0 LDG.E.EL R9, desc[UR4][R12.64] ;  /* 0x000000040c098981 */ /* 0x000ea4000c2e1900 */
[----:B-1----:R-:W-:-:S03]  /*0210*/  IMAD.WIDE R4, R0, 0x4, R4 ;  /* 0x0000000400047825 */ /* 0x002fc600078e0204 */
[----:B------:R-:W2:Y:S04]  /*0220*/  @!P0 LDG.E.EL R16, desc[UR4][R14.64] ;  /* 0x000000040e108981 */ /* 0x000ea8000c2e1900 */
[----:B------:R0:W2:Y:S01]  /*0230*/  @!P0 LDG.E R17, desc[UR4][R4.64] ;  /* 0x0000000404118981 */ /* 0x0000a2000c1e1900 */
[----:B----4-:R-:W-:Y:S02]  /*0240*/  IMAD.MOV.U32 R11, RZ, RZ, 0x3e800000 ;  /* 0x3e800000ff0b7424 */ /* 0x010fe400078e00ff */
[----:B---3--:R-:W-:-:S04]  /*0250*/  FADD R2, R2, 9.9999997473787516356e-06 ;  /* 0x3727c5ac02027421 */ /* 0x008fc80000000000 */
[----:B------:R-:W1:Y:S01]  /*0260*/  MUFU.SQRT R10, R2 ;  /* 0x00000002000a7308 */ /* 0x000e620000002000 */
[----:B-----5:R-:W-:Y:S01]  /*0270*/  FADD R3, -R3, R8 ;  /* 0x0000000803037221 */ /* 0x020fe20000000100 */
[C---:B-1----:R-:W-:Y:S02]  /*0280*/  FSETP.GT.AND P1, PT, R10.reuse, 8.50705917302346158658e+37, PT ;  /* 0x7e8000000a00780b */ /* 0x042fe40003f24000 */
[----:B------:R-:W-:Y:S02]  /*0290*/  FSETP.GEU.AND P2, PT, R10, 1.175494350822287508e-38, PT ;  /* 0x008000000a00780b */ /* 0x000fe40003f4e000 */
[----:B------:R-:W-:-:S09]  /*02a0*/  FSEL R11, R11, 1, P1 ;  /* 0x3f8000000b0b7808 */ /* 0x000fd20000800000 */
[----:B------:R-:W-:Y:S02]  /*02b0*/  @P1 FMUL R10, R10, 0.25 ;  /* 0x3e8000000a0a1820 */ /* 0x000fe40000400000 */
[----:B------:R-:W-:Y:S02]  /*02c0*/  @!P2 FMUL R11, R11, 16777216 ;  /* 0x4b8000000b0ba820 */ /* 0x000fe40000400000 */
[----:B------:R-:W-:-:S06]  /*02d0*/  @!P2 FMUL R10, R10, 16777216 ;  /* 0x4b8000000a0aa820 */ /* 0x000fcc0000400000 */
[----:B------:R-:W0:Y:S02]  /*02e0*/  MUFU.RCP R10, R10 ;  /* 0x0000000a000a7308 */ /* 0x000e240000001000 */
[----:B0-----:R-:W-:-:S04]  /*02f0*/  FMUL R4, R10, R11 ;  /* 0x0000000b0a047220 */ /* 0x001fc80000400000 */
[----:B------:R-:W-:-:S04]  /*0300*/  FMUL R3, R3, R4 ;  /* 0x0000000403037220 */ /* 0x000fc80000400000 */
[----:B--2---:R-:W-:-:S04]  /*0310*/  FFMA R16, R3, R9, R16 ;  /* 0x0000000903107223 */ /* 0x004fc80000000010 */
[C---:B------:R-:W-:Y:S01]  /*0320*/  FADD R2, R16.reuse, R17 ;  /* 0x0000001110027221 */ /* 0x040fe20000000000 */
[----:B------:R-:W-:-:S04]  /*0330*/  FSETP.GEU.AND P1, PT, R16, -R17, PT ;  /* 0x800000111000720b */ /* 0x000fc80003f2e000 */
[----:B------:R-:W-:Y:S02]  /*0340*/  FSEL R5, R2, RZ, P1 ;  /* 0x000000ff02057208 */ /* 0x000fe40000800000 */
[----:B------:R-:W-:Y:S02]  /*0350*/  IADD3 R2, P1, R0, UR6, RZ ;  /* 0x0000000600027c10 */ /* 0x000fe4000ff3e0ff */
[----:B------:R-:W-:Y:S01]  /*0360*/  FSETP.GTU.AND P2, PT, R5, RZ, PT ;  /* 0x000000ff0500720b */ /* 0x000fe20003f4c000 */
[----:B------:R0:W-:Y:S01]  /*0370*/  @!P0 STG.E desc[UR4][R6.64], R5 ;  /* 0x0000000506008986 */ /* 0x0001e2000c101904 */
[----:B------:R-:W-:Y:S02]  /*0380*/  LEA.HI.X.SX32 R3, R0, UR7, 0x1, P1 ;  /* 0x0000000700037c11 */ /* 0x000fe400088f0eff */
[----:B------:R-:W-:Y:S01]  /*0390*/  SEL R9, RZ, 0x1, P2 ;  /* 0x00000001ff097807 */ /* 0x000fe20001000000 */
[----:B0-----:R-:W-:Y:S08]  /*03a0*/  @P0 EXIT ;  /* 0x000000000000094d */ /* 0x001ff00003800000 */
[----:B------:R-:W-:Y:S01]  /*03b0*/  STG.E.U8 desc[UR4][R2.64], R9 ;  /* 0x0000000902007986 */ /* 0x000fe2000c101104 */
[----:B------:R-:W-:Y:S05]  /*03c0*/  EXIT ;  /* 0x000000000000794d */ /* 0x000fea0003800000 */
.L_x_0:
[----:B------:R-:W-:-:S00]  /*03d0*/  BRA `(.L_x_0) ;  /* 0xfffffffc00fc7947 */ /* 0x000fc0000383ffff */
[----:B------:R-:W-:-:S00]  /*03e0*/  NOP ;  /* 0x0000000000007918 */ /* 0x000fc00000000000 */
        /* <DEDUP_REMOVED lines=9> */
.L_x_1:


//--------------------- .nv.global.init           --------------------------
	.section	.nv.global.init,"aw",@progbits
.nv.global.init:
	.type		_$_str,@object
	.size		_$_str,(_$_str_$_2 - _$_str)
_$_str:
        /*0000*/ 	.byte	0x5f, 0x5f, 0x43, 0x55, 0x44, 0x41, 0x5f, 0x46, 0x54, 0x5a, 0x00
	.type		_$_str_$_2,@object
	.size		_$_str_$_2,(.L_1 - _$_str_$_2)
_$_str_$_2:
        /*000b*/ 	.byte	0x5f, 0x5f, 0x43, 0x55, 0x44, 0x41, 0x5f, 0x50, 0x52, 0x45, 0x43, 0x5f, 0x53, 0x51, 0x52, 0x54
        /*001b*/ 	.byte	0x00
.L_1:


//--------------------- .nv.constant0.triton_poi_fused__native_batch_norm_legit_no_training_add_relu_threshold_backward_3 --------------------------
	.section	.nv.constant0.triton_poi_fused__native_batch_norm_legit_no_training_add_relu_threshold_backward_3,"a",@progbits
	.sectionflags	@""
	.align	4
.nv.constant0.triton_poi_fused__native_batch_norm_legit_no_training_add_relu_threshold_backward_3:
	.zero		588
